	.headerflags	@"EF_CUDA_TEXMODE_UNIFIED EF_CUDA_64BIT_ADDRESS EF_CUDA_ACCELERATORS EF_CUDA_SM90 EF_CUDA_VIRTUAL_SM(EF_CUDA_SM90)"
	.elftype	@"ET_EXEC"


//--------------------- .nv.info                  --------------------------
	.section	.nv.info,"",@"SHT_CUDA_INFO"
	.align	4


	//----- nvinfo : EIATTR_REGCOUNT
	.align		4
        /*0000*/ 	.byte	0x04, 0x2f
        /*0002*/ 	.short	(.L_3 - .L_2)
	.align		4
.L_2:
        /*0004*/ 	.word	index@(triton_poi_fused__native_batch_norm_legit_no_training_mul_relu_7)
        /*0008*/ 	.word	0x00000017


	//----- nvinfo : EIATTR_MIN_STACK_SIZE
	.align		4
.L_3:
        /*000c*/ 	.byte	0x04, 0x12
        /*000e*/ 	.short	(.L_5 - .L_4)
	.align		4
.L_4:
        /*0010*/ 	.word	index@(triton_poi_fused__native_batch_norm_legit_no_training_mul_relu_7)
        /*0014*/ 	.word	0x00000000


	//----- nvinfo : EIATTR_FRAME_SIZE
	.align		4
.L_5:
        /*0018*/ 	.byte	0x04, 0x11
        /*001a*/ 	.short	(.L_7 - .L_6)
	.align		4
.L_6:
        /*001c*/ 	.word	index@(triton_poi_fused__native_batch_norm_legit_no_training_mul_relu_7)
        /*0020*/ 	.word	0x00000000


	//----- nvinfo : EIATTR_MIN_STACK_SIZE
	.align		4
.L_7:
        /*0024*/ 	.byte	0x04, 0x12
        /*0026*/ 	.short	(.L_9 - .L_8)
	.align		4
.L_8:
        /*0028*/ 	.word	index@(triton_poi_fused__native_batch_norm_legit_no_training_mul_relu_7)
        /*002c*/ 	.word	0x00000000
.L_9:


//--------------------- .nv.info.triton_poi_fused__native_batch_norm_legit_no_training_mul_relu_7 --------------------------
	.section	.nv.info.triton_poi_fused__native_batch_norm_legit_no_training_mul_relu_7,"",@"SHT_CUDA_INFO"
	.sectionflags	@""
	.align	4


	//----- nvinfo : EIATTR_CUDA_API_VERSION
	.align		4
        /*0000*/ 	.byte	0x04, 0x37
        /*0002*/ 	.short	(.L_11 - .L_10)
.L_10:
        /*0004*/ 	.word	0x0000007c


	//----- nvinfo : EIATTR_KPARAM_INFO
	.align		4
.L_11:
        /*0008*/ 	.byte	0x04, 0x17
        /*000a*/ 	.short	(.L_13 - .L_12)
.L_12:
        /*000c*/ 	.word	0x00000000
        /*0010*/ 	.short	0x0007
        /*0012*/ 	.short	0x0038
        /*0014*/ 	.byte	0x00, 0xf0, 0x11, 0x00


	//----- nvinfo : EIATTR_KPARAM_INFO
	.align		4
.L_13:
        /*0018*/ 	.byte	0x04, 0x17
        /*001a*/ 	.short	(.L_15 - .L_14)
.L_14:
        /*001c*/ 	.word	0x00000000
        /*0020*/ 	.short	0x0006
        /*0022*/ 	.short	0x0030
        /*0024*/ 	.byte	0x00, 0xf4, 0x21, 0x00


	//----- nvinfo : EIATTR_KPARAM_INFO
	.align		4
.L_15:
        /*0028*/ 	.byte	0x04, 0x17
        /*002a*/ 	.short	(.L_17 - .L_16)
.L_16:
        /*002c*/ 	.word	0x00000000
        /*0030*/ 	.short	0x0005
        /*0032*/ 	.short	0x0028
        /*0034*/ 	.byte	0x00, 0xf4, 0x21, 0x00


	//----- nvinfo : EIATTR_KPARAM_INFO
	.align		4
.L_17:
        /*0038*/ 	.byte	0x04, 0x17
        /*003a*/ 	.short	(.L_19 - .L_18)
.L_18:
        /*003c*/ 	.word	0x00000000
        /*0040*/ 	.short	0x0004
        /*0042*/ 	.short	0x0020
        /*0044*/ 	.byte	0x00, 0xf4, 0x21, 0x00


	//----- nvinfo : EIATTR_KPARAM_INFO
	.align		4
.L_19:
        /*0048*/ 	.byte	0x04, 0x17
        /*004a*/ 	.short	(.L_21 - .L_20)
.L_20:
        /*004c*/ 	.word	0x00000000
        /*0050*/ 	.short	0x0003
        /*0052*/ 	.short	0x0018
        /*0054*/ 	.byte	0x00, 0xf4, 0x21, 0x00


	//----- nvinfo : EIATTR_KPARAM_INFO
	.align		4
.L_21:
        /*0058*/ 	.byte	0x04, 0x17
        /*005a*/ 	.short	(.L_23 - .L_22)
.L_22:
        /*005c*/ 	.word	0x00000000
        /*0060*/ 	.short	0x0002
        /*0062*/ 	.short	0x0010
        /*0064*/ 	.byte	0x00, 0xf4, 0x21, 0x00


	//----- nvinfo : EIATTR_KPARAM_INFO
	.align		4
.L_23:
        /*0068*/ 	.byte	0x04, 0x17
        /*006a*/ 	.short	(.L_25 - .L_24)
.L_24:
        /*006c*/ 	.word	0x00000000
        /*0070*/ 	.short	0x0001
        /*0072*/ 	.short	0x0008
        /*0074*/ 	.byte	0x00, 0xf4, 0x21, 0x00


	//----- nvinfo : EIATTR_KPARAM_INFO
	.align		4
.L_25:
        /*0078*/ 	.byte	0x04, 0x17
        /*007a*/ 	.short	(.L_27 - .L_26)
.L_26:
        /*007c*/ 	.word	0x00000000
        /*0080*/ 	.short	0x0000
        /*0082*/ 	.short	0x0000
        /*0084*/ 	.byte	0x00, 0xf4, 0x21, 0x00


	//----- nvinfo : EIATTR_SPARSE_MMA_MASK
	.align		4
.L_27:
        /*0088*/ 	.byte	0x03, 0x50
        /*008a*/ 	.short	0x0000


	//----- nvinfo : EIATTR_MAXREG_COUNT
	.align		4
        /*008c*/ 	.byte	0x03, 0x1b
        /*008e*/ 	.short	0x00ff


	//----- nvinfo : EIATTR_EXIT_INSTR_OFFSETS
	.align		4
        /*0090*/ 	.byte	0x04, 0x1c
        /*0092*/ 	.short	(.L_29 - .L_28)


	//   ....[0]....
.L_28:
        /*0094*/ 	.word	0x000004b0


	//----- nvinfo : EIATTR_REQNTID
	.align		4
.L_29:
        /*0098*/ 	.byte	0x04, 0x10
        /*009a*/ 	.short	(.L_31 - .L_30)
.L_30:
        /*009c*/ 	.word	0x00000100
        /*00a0*/ 	.word	0x00000001
        /*00a4*/ 	.word	0x00000001


	//----- nvinfo : EIATTR_CBANK_PARAM_SIZE
	.align		4
.L_31:
        /*00a8*/ 	.byte	0x03, 0x19
        /*00aa*/ 	.short	0x003c


	//----- nvinfo : EIATTR_PARAM_CBANK
	.align		4
        /*00ac*/ 	.byte	0x04, 0x0a
        /*00ae*/ 	.short	(.L_33 - .L_32)
	.align		4
.L_32:
        /*00b0*/ 	.word	index@(.nv.constant0.triton_poi_fused__native_batch_norm_legit_no_training_mul_relu_7)
        /*00b4*/ 	.short	0x0210
        /*00b6*/ 	.short	0x003c


	//----- nvinfo : EIATTR_SW_WAR
	.align		4
.L_33:
        /*00b8*/ 	.byte	0x04, 0x36
        /*00ba*/ 	.short	(.L_35 - .L_34)
.L_34:
        /*00bc*/ 	.word	0x00000008
.L_35:


//--------------------- .nv.callgraph             --------------------------
	.section	.nv.callgraph,"",@"SHT_CUDA_CALLGRAPH"
	.align	4
	.sectionentsize	8
	.align		4
        /*0000*/ 	.word	0x00000000
	.align		4
        /*0004*/ 	.word	0xffffffff
	.align		4
        /*0008*/ 	.word	0x00000000
	.align		4
        /*000c*/ 	.word	0xfffffffe
	.align		4
        /*0010*/ 	.word	0x00000000
	.align		4
        /*0014*/ 	.word	0xfffffffd
	.align		4
        /*0018*/ 	.word	0x00000000
	.align		4
        /*001c*/ 	.word	0xfffffffc


//--------------------- .nv.constant4             --------------------------
	.section	.nv.constant4,"a",@progbits
	.align	8
	.align		8
.nv.constant4:
        /*0000*/ 	.dword	_$_str
	.align		8
        /*0008*/ 	.dword	_$_str_$_2


//--------------------- .text.triton_poi_fused__native_batch_norm_legit_no_training_mul_relu_7 --------------------------
	.section	.text.triton_poi_fused__native_batch_norm_legit_no_training_mul_relu_7,"ax",@progbits
	.align	128
        .global         triton_poi_fused__native_batch_norm_legit_no_training_mul_relu_7
        .type           triton_poi_fused__native_batch_norm_legit_no_training_mul_relu_7,@function
        .size           triton_poi_fused__native_batch_norm_legit_no_training_mul_relu_7,(.L_x_1 - triton_poi_fused__native_batch_norm_legit_no_training_mul_relu_7)
        .other          triton_poi_fused__native_batch_norm_legit_no_training_mul_relu_7,@"STO_CUDA_ENTRY STV_DEFAULT"
triton_poi_fused__native_batch_norm_legit_no_training_mul_relu_7:
.text.triton_poi_fused__native_batch_norm_legit_no_training_mul_relu_7:
[----:B------:R-:W-:Y:S01]  /*0000*/  LDC R1, c[0x0][0x28] ;  /* 0x00000a00ff017b82 */ /* 0x000fe20000000800 */
[----:B------:R-:W1:Y:S01]  /*0010*/  S2R R0, SR_TID.X ;  /* 0x0000000000007919 */ /* 0x000e620000002100 */
[----:B------:R-:W-:-:S06]  /*0020*/  ULDC.64 UR4, c[0x0][0x208] ;  /* 0x0000820000047ab9 */ /* 0x000fcc0000000a00 */
[----:B------:R-:W2:Y:S01]  /*0030*/  LDC.64 R10, c[0x0][0x218] ;  /* 0x00008600ff0a7b82 */ /* 0x000ea20000000a00 */
[----:B------:R-:W3:Y:S07]  /*0040*/  S2R R3, SR_CTAID.X ;  /* 0x0000000000037919 */ /* 0x000eee0000002500 */
[----:B------:R-:W4:Y:S08]  /*0050*/  LDC.64 R14, c[0x0][0x220] ;  /* 0x00008800ff0e7b82 */ /* 0x000f300000000a00 */
[----:B------:R-:W5:Y:S01]  /*0060*/  LDC.64 R8, c[0x0][0x230] ;  /* 0x00008c00ff087b82 */ /* 0x000f620000000a00 */
[----:B-1----:R-:W-:Y:S01]  /*0070*/  IMAD.SHL.U32 R0, R0, 0x2, RZ ;  /* 0x0000000200007824 */ /* 0x002fe200078e00ff */
[----:B---3--:R-:W-:-:S04]  /*0080*/  SHF.R.S32.HI R13, RZ, 0x16, R3 ;  /* 0x00000016ff0d7819 */ /* 0x008fc80000011403 */
[----:B------:R-:W-:Y:S02]  /*0090*/  LOP3.LUT R0, R0, 0x1fe, RZ, 0xc0, !PT ;  /* 0x000001fe00007812 */ /* 0x000fe400078ec0ff */
[----:B------:R-:W-:-:S03]  /*00a0*/  SGXT R13, R13, 0x1 ;  /* 0x000000010d0d781a */ /* 0x000fc60000000200 */
[----:B------:R-:W-:Y:S02]  /*00b0*/  IMAD R0, R3, 0x200, R0 ;  /* 0x0000020003007824 */ /* 0x000fe400078e0200 */
[----:B------:R-:W1:Y:S03]  /*00c0*/  LDC.64 R2, c[0x0][0x228] ;  /* 0x00008a00ff027b82 */ /* 0x000e660000000a00 */
[----:B------:R-:W-:-:S04]  /*00d0*/  LEA.HI R4, R13, R0, RZ, 0x8 ;  /* 0x000000000d047211 */ /* 0x000fc800078f40ff */
[----:B------:R-:W-:-:S04]  /*00e0*/  SHF.R.S32.HI R4, RZ, 0x8, R4 ;  /* 0x00000008ff047819 */ /* 0x000fc80000011404 */
[----:B------:R-:W-:-:S04]  /*00f0*/  LEA.HI R5, R4, R4, RZ, 0x7 ;  /* 0x0000000404057211 */ /* 0x000fc800078f38ff */
[----:B------:R-:W-:-:S05]  /*0100*/  LOP3.LUT R5, R5, 0xffffff80, RZ, 0xc0, !PT ;  /* 0xffffff8005057812 */ /* 0x000fca00078ec0ff */
[----:B------:R-:W-:-:S04]  /*0110*/  IMAD.IADD R7, R4, 0x1, -R5 ;  /* 0x0000000104077824 */ /* 0x000fc800078e0a05 */
[----:B-1----:R-:W-:-:S05]  /*0120*/  IMAD.WIDE R2, R7, 0x4, R2 ;  /* 0x0000000407027825 */ /* 0x002fca00078e0202 */
[----:B------:R1:W3:Y:S01]  /*0130*/  LDG.E.EL R6, desc[UR4][R2.64] ;  /* 0x0000000402067981 */ /* 0x0002e2000c2e1900 */
[----:B------:R-:W-:Y:S01]  /*0140*/  PRMT R4, R7, 0x8880, RZ ;  /* 0x0000888007047816 */ /* 0x000fe200000000ff */
[----:B--2---:R-:W-:Y:S01]  /*0150*/  IMAD.WIDE R10, R0, 0x4, R10 ;  /* 0x00000004000a7825 */ /* 0x004fe200078e020a */
[----:B------:R-:W-:Y:S02]  /*0160*/  LEA.HI R13, R13, R0, RZ, 0xf ;  /* 0x000000000d0d7211 */ /* 0x000fe400078f78ff */
[----:B------:R-:W-:Y:S01]  /*0170*/  PRMT R4, R4, 0x7710, RZ ;  /* 0x0000771004047816 */ /* 0x000fe200000000ff */
[----:B----4-:R-:W-:Y:S02]  /*0180*/  IMAD.WIDE R14, R7, 0x4, R14 ;  /* 0x00000004070e7825 */ /* 0x010fe400078e020e */
[----:B------:R-:W2:Y:S01]  /*0190*/  LDG.E.64 R10, desc[UR4][R10.64] ;  /* 0x000000040a0a7981 */ /* 0x000ea2000c1e1b00 */
[----:B------:R-:W-:Y:S01]  /*01a0*/  SHF.R.U32.HI R4, RZ, 0xd, R4 ;  /* 0x0000000dff047819 */ /* 0x000fe20000011604 */
[----:B-1----:R-:W1:Y:S03]  /*01b0*/  LDC.64 R2, c[0x0][0x210] ;  /* 0x00008400ff027b82 */ /* 0x002e660000000a00 */
[----:B------:R-:W-:-:S04]  /*01c0*/  LOP3.LUT R12, R4, 0x3, RZ, 0xc0, !PT ;  /* 0x00000003040c7812 */ /* 0x000fc800078ec0ff */
[----:B------:R-:W-:Y:S01]  /*01d0*/  IADD3 R12, R7, R12, RZ ;  /* 0x0000000c070c7210 */ /* 0x000fe20007ffe0ff */
[----:B------:R-:W4:Y:S03]  /*01e0*/  LDC.64 R4, c[0x0][0x238] ;  /* 0x00008e00ff047b82 */ /* 0x000f260000000a00 */
[C---:B------:R-:W-:Y:S02]  /*01f0*/  PRMT R16, R12.reuse, 0x8880, RZ ;  /* 0x000088800c107816 */ /* 0x040fe400000000ff */
[----:B------:R-:W-:Y:S02]  /*0200*/  LOP3.LUT R12, R12, 0xfc, RZ, 0xc0, !PT ;  /* 0x000000fc0c0c7812 */ /* 0x000fe400078ec0ff */
[----:B------:R-:W-:-:S03]  /*0210*/  SHF.R.S32.HI R16, RZ, 0x2, R16 ;  /* 0x00000002ff107819 */ /* 0x000fc60000011410 */
[----:B------:R-:W-:Y:S02]  /*0220*/  IMAD.MOV R18, RZ, RZ, -R12 ;  /* 0x000000ffff127224 */ /* 0x000fe400078e0a0c */
[----:B------:R1:W2:Y:S01]  /*0230*/  LDG.E.EL R12, desc[UR4][R14.64] ;  /* 0x000000040e0c7981 */ /* 0x0002a2000c2e1900 */
[----:B------:R-:W-:Y:S02]  /*0240*/  PRMT R20, R16, 0x9910, RZ ;  /* 0x0000991010147816 */ /* 0x000fe400000000ff */
[----:B------:R-:W-:Y:S01]  /*0250*/  PRMT R18, R18, 0x7710, RZ ;  /* 0x0000771012127816 */ /* 0x000fe200000000ff */
[----:B-----5:R-:W-:Y:S01]  /*0260*/  IMAD.WIDE R8, R7, 0x4, R8 ;  /* 0x0000000407087825 */ /* 0x020fe200078e0208 */
[----:B------:R-:W-:-:S03]  /*0270*/  SHF.R.S32.HI R13, RZ, 0xf, R13 ;  /* 0x0000000fff0d7819 */ /* 0x000fc6000001140d */
[C---:B------:R-:W-:Y:S02]  /*0280*/  IMAD.IADD R18, R7.reuse, 0x1, R18 ;  /* 0x0000000107127824 */ /* 0x040fe400078e0212 */
[----:B----4-:R-:W-:-:S03]  /*0290*/  IMAD.WIDE R16, R7, 0x4, R4 ;  /* 0x0000000407107825 */ /* 0x010fc600078e0204 */
[----:B01----:R-:W-:Y:S01]  /*02a0*/  PRMT R14, R18, 0x8880, RZ ;  /* 0x00008880120e7816 */ /* 0x003fe200000000ff */
[----:B------:R0:W4:Y:S01]  /*02b0*/  LDG.E.EL R4, desc[UR4][R8.64] ;  /* 0x0000000408047981 */ /* 0x000122000c2e1900 */
[----:B------:R-:W-:-:S03]  /*02c0*/  LEA R13, R13, R20, 0x7 ;  /* 0x000000140d0d7211 */ /* 0x000fc600078e38ff */
[----:B------:R-:W4:Y:S02]  /*02d0*/  LDG.E.EL R17, desc[UR4][R16.64] ;  /* 0x0000000410117981 */ /* 0x000f24000c2e1900 */
[----:B------:R-:W-:-:S04]  /*02e0*/  IMAD R13, R14, 0x20, R13 ;  /* 0x000000200e0d7824 */ /* 0x000fc800078e020d */
[----:B------:R-:W-:-:S05]  /*02f0*/  IMAD.WIDE R2, R13, 0x4, R2 ;  /* 0x000000040d027825 */ /* 0x000fca00078e0202 */
[----:B------:R1:W5:Y:S01]  /*0300*/  LDG.E.EL R5, desc[UR4][R2.64] ;  /* 0x0000000402057981 */ /* 0x000362000c2e1900 */
[----:B0-----:R-:W-:Y:S01]  /*0310*/  HFMA2.MMA R8, -RZ, RZ, 1.625, 0 ;  /* 0x3e800000ff087435 */ /* 0x001fe200000001ff */
[----:B-1----:R-:W0:Y:S02]  /*0320*/  LDC.64 R2, c[0x0][0x240] ;  /* 0x00009000ff027b82 */ /* 0x002e240000000a00 */
[----:B0-----:R-:W-:-:S04]  /*0330*/  IMAD.WIDE R2, R0, 0x4, R2 ;  /* 0x0000000400027825 */ /* 0x001fc800078e0202 */
[----:B---3--:R-:W-:-:S04]  /*0340*/  FADD R6, R6, 9.9999997473787516356e-06 ;  /* 0x3727c5ac06067421 */ /* 0x008fc80000000000 */
[----:B------:R-:W0:Y:S02]  /*0350*/  MUFU.SQRT R7, R6 ;  /* 0x0000000600077308 */ /* 0x000e240000002000 */
[C---:B0-----:R-:W-:Y:S02]  /*0360*/  FSETP.GT.AND P0, PT, R7.reuse, 8.50705917302346158658e+37, PT ;  /* 0x7e8000000700780b */ /* 0x041fe40003f04000 */
[----:B------:R-:W-:-:S11]  /*0370*/  FSETP.GEU.AND P1, PT, R7, 1.175494350822287508e-38, PT ;  /* 0x008000000700780b */ /* 0x000fd60003f2e000 */
[----:B------:R-:W-:-:S04]  /*0380*/  @P0 FMUL R7, R7, 0.25 ;  /* 0x3e80000007070820 */ /* 0x000fc80000400000 */
[----:B------:R-:W-:-:S06]  /*0390*/  @!P1 FMUL R7, R7, 16777216 ;  /* 0x4b80000007079820 */ /* 0x000fcc0000400000 */
[----:B------:R-:W0:Y:S01]  /*03a0*/  MUFU.RCP R7, R7 ;  /* 0x0000000700077308 */ /* 0x000e220000001000 */
[----:B------:R-:W-:Y:S01]  /*03b0*/  FSEL R8, R8, 1, P0 ;  /* 0x3f80000008087808 */ /* 0x000fe20000000000 */
[----:B--2---:R-:W-:-:S04]  /*03c0*/  FADD R10, R10, -R12 ;  /* 0x8000000c0a0a7221 */ /* 0x004fc80000000000 */
[----:B------:R-:W-:Y:S01]  /*03d0*/  @!P1 FMUL R8, R8, 16777216 ;  /* 0x4b80000008089820 */ /* 0x000fe20000400000 */
[----:B------:R-:W-:-:S03]  /*03e0*/  FADD R11, R11, -R12 ;  /* 0x8000000c0b0b7221 */ /* 0x000fc60000000000 */
[----:B0-----:R-:W-:-:S04]  /*03f0*/  FMUL R8, R7, R8 ;  /* 0x0000000807087220 */ /* 0x001fc80000400000 */
[-C--:B------:R-:W-:Y:S01]  /*0400*/  FMUL R10, R10, R8.reuse ;  /* 0x000000080a0a7220 */ /* 0x080fe20000400000 */
[----:B------:R-:W-:-:S03]  /*0410*/  FMUL R8, R11, R8 ;  /* 0x000000080b087220 */ /* 0x000fc60000400000 */
[C-C-:B----4-:R-:W-:Y:S01]  /*0420*/  FFMA R10, R4.reuse, R10, R17.reuse ;  /* 0x0000000a040a7223 */ /* 0x150fe20000000011 */
[----:B------:R-:W-:-:S04]  /*0430*/  FFMA R8, R4, R8, R17 ;  /* 0x0000000804087223 */ /* 0x000fc80000000011 */
[----:B------:R-:W-:Y:S02]  /*0440*/  FSETP.GEU.AND P0, PT, R10, RZ, PT ;  /* 0x000000ff0a00720b */ /* 0x000fe40003f0e000 */
[----:B------:R-:W-:Y:S02]  /*0450*/  FSETP.GEU.AND P1, PT, R8, RZ, PT ;  /* 0x000000ff0800720b */ /* 0x000fe40003f2e000 */
[----:B------:R-:W-:Y:S02]  /*0460*/  FSEL R10, R10, RZ, P0 ;  /* 0x000000ff0a0a7208 */ /* 0x000fe40000000000 */
[----:B------:R-:W-:-:S03]  /*0470*/  FSEL R8, R8, RZ, P1 ;  /* 0x000000ff08087208 */ /* 0x000fc60000800000 */
[C---:B-----5:R-:W-:Y:S02]  /*0480*/  FMUL R10, R5.reuse, R10 ;  /* 0x0000000a050a7220 */ /* 0x060fe40000400000 */
[----:B------:R-:W-:-:S05]  /*0490*/  FMUL R11, R5, R8 ;  /* 0x00000008050b7220 */ /* 0x000fca0000400000 */
[----:B------:R-:W-:Y:S01]  /*04a0*/  STG.E.64 desc[UR4][R2.64], R10 ;  /* 0x0000000a02007986 */ /* 0x000fe2000c101b04 */
[----:B------:R-:W-:Y:S05]  /*04b0*/  EXIT ;  /* 0x000000000000794d */ /* 0x000fea0003800000 */
.L_x_0:
[----:B------:R-:W-:-:S00]  /*04c0*/  BRA `(.L_x_0) ;  /* 0xfffffffc00fc7947 */ /* 0x000fc0000383ffff */
[----:B------:R-:W-:-:S00]  /*04d0*/  NOP ;  /* 0x0000000000007918 */ /* 0x000fc00000000000 */
        /* <DEDUP_REMOVED lines=10> */
.L_x_1:


//--------------------- .nv.global.init           --------------------------
	.section	.nv.global.init,"aw",@progbits
.nv.global.init:
	.type		_$_str,@object
	.size		_$_str,(_$_str_$_2 - _$_str)
_$_str:
        /*0000*/ 	.byte	0x5f, 0x5f, 0x43, 0x55, 0x44, 0x41, 0x5f, 0x46, 0x54, 0x5a, 0x00
	.type		_$_str_$_2,@object
	.size		_$_str_$_2,(.L_1 - _$_str_$_2)
_$_str_$_2:
        /*000b*/ 	.byte	0x5f, 0x5f, 0x43, 0x55, 0x44, 0x41, 0x5f, 0x50, 0x52, 0x45, 0x43, 0x5f, 0x53, 0x51, 0x52, 0x54
        /*001b*/ 	.byte	0x00
.L_1:


//--------------------- .nv.constant0.triton_poi_fused__native_batch_norm_legit_no_training_mul_relu_7 --------------------------
	.section	.nv.constant0.triton_poi_fused__native_batch_norm_legit_no_training_mul_relu_7,"a",@progbits
	.sectionflags	@""
	.align	4
.nv.constant0.triton_poi_fused__native_batch_norm_legit_no_training_mul_relu_7:
	.zero		588
